	.headerflags	@"EF_CUDA_TEXMODE_UNIFIED EF_CUDA_64BIT_ADDRESS EF_CUDA_ACCELERATORS EF_CUDA_SM90 EF_CUDA_VIRTUAL_SM(EF_CUDA_SM90)"
	.elftype	@"ET_EXEC"


//--------------------- .nv.info                  --------------------------
	.section	.nv.info,"",@"SHT_CUDA_INFO"
	.align	4


	//----- nvinfo : EIATTR_REGCOUNT
	.align		4
        /*0000*/ 	.byte	0x04, 0x2f
        /*0002*/ 	.short	(.L_1 - .L_0)
	.align		4
.L_0:
        /*0004*/ 	.word	index@(triton_poi_fused_convolution_7)
        /*0008*/ 	.word	0x00000020


	//----- nvinfo : EIATTR_MIN_STACK_SIZE
	.align		4
.L_1:
        /*000c*/ 	.byte	0x04, 0x12
        /*000e*/ 	.short	(.L_3 - .L_2)
	.align		4
.L_2:
        /*0010*/ 	.word	index@(triton_poi_fused_convolution_7)
        /*0014*/ 	.word	0x00000000


	//----- nvinfo : EIATTR_FRAME_SIZE
	.align		4
.L_3:
        /*0018*/ 	.byte	0x04, 0x11
        /*001a*/ 	.short	(.L_5 - .L_4)
	.align		4
.L_4:
        /*001c*/ 	.word	index@(triton_poi_fused_convolution_7)
        /*0020*/ 	.word	0x00000000


	//----- nvinfo : EIATTR_MIN_STACK_SIZE
	.align		4
.L_5:
        /*0024*/ 	.byte	0x04, 0x12
        /*0026*/ 	.short	(.L_7 - .L_6)
	.align		4
.L_6:
        /*0028*/ 	.word	index@(triton_poi_fused_convolution_7)
        /*002c*/ 	.word	0x00000000
.L_7:


//--------------------- .nv.info.triton_poi_fused_convolution_7 --------------------------
	.section	.nv.info.triton_poi_fused_convolution_7,"",@"SHT_CUDA_INFO"
	.sectionflags	@""
	.align	4


	//----- nvinfo : EIATTR_CUDA_API_VERSION
	.align		4
        /*0000*/ 	.byte	0x04, 0x37
        /*0002*/ 	.short	(.L_9 - .L_8)
.L_8:
        /*0004*/ 	.word	0x0000007c


	//----- nvinfo : EIATTR_KPARAM_INFO
	.align		4
.L_9:
        /*0008*/ 	.byte	0x04, 0x17
        /*000a*/ 	.short	(.L_11 - .L_10)
.L_10:
        /*000c*/ 	.word	0x00000000
        /*0010*/ 	.short	0x0004
        /*0012*/ 	.short	0x001c
        /*0014*/ 	.byte	0x00, 0xf0, 0x11, 0x00


	//----- nvinfo : EIATTR_KPARAM_INFO
	.align		4
.L_11:
        /*0018*/ 	.byte	0x04, 0x17
        /*001a*/ 	.short	(.L_13 - .L_12)
.L_12:
        /*001c*/ 	.word	0x00000000
        /*0020*/ 	.short	0x0003
        /*0022*/ 	.short	0x0018
        /*0024*/ 	.byte	0x00, 0xf0, 0x11, 0x00


	//----- nvinfo : EIATTR_KPARAM_INFO
	.align		4
.L_13:
        /*0028*/ 	.byte	0x04, 0x17
        /*002a*/ 	.short	(.L_15 - .L_14)
.L_14:
        /*002c*/ 	.word	0x00000000
        /*0030*/ 	.short	0x0002
        /*0032*/ 	.short	0x0010
        /*0034*/ 	.byte	0x00, 0xf4, 0x21, 0x00


	//----- nvinfo : EIATTR_KPARAM_INFO
	.align		4
.L_15:
        /*0038*/ 	.byte	0x04, 0x17
        /*003a*/ 	.short	(.L_17 - .L_16)
.L_16:
        /*003c*/ 	.word	0x00000000
        /*0040*/ 	.short	0x0001
        /*0042*/ 	.short	0x0008
        /*0044*/ 	.byte	0x00, 0xf4, 0x21, 0x00


	//----- nvinfo : EIATTR_KPARAM_INFO
	.align		4
.L_17:
        /*0048*/ 	.byte	0x04, 0x17
        /*004a*/ 	.short	(.L_19 - .L_18)
.L_18:
        /*004c*/ 	.word	0x00000000
        /*0050*/ 	.short	0x0000
        /*0052*/ 	.short	0x0000
        /*0054*/ 	.byte	0x00, 0xf4, 0x21, 0x00


	//----- nvinfo : EIATTR_SPARSE_MMA_MASK
	.align		4
.L_19:
        /*0058*/ 	.byte	0x03, 0x50
        /*005a*/ 	.short	0x0000


	//----- nvinfo : EIATTR_MAXREG_COUNT
	.align		4
        /*005c*/ 	.byte	0x03, 0x1b
        /*005e*/ 	.short	0x00ff


	//----- nvinfo : EIATTR_EXIT_INSTR_OFFSETS
	.align		4
        /*0060*/ 	.byte	0x04, 0x1c
        /*0062*/ 	.short	(.L_21 - .L_20)


	//   ....[0]....
.L_20:
        /*0064*/ 	.word	0x00000730


	//   ....[1]....
        /*0068*/ 	.word	0x00000780


	//----- nvinfo : EIATTR_REQNTID
	.align		4
.L_21:
        /*006c*/ 	.byte	0x04, 0x10
        /*006e*/ 	.short	(.L_23 - .L_22)
.L_22:
        /*0070*/ 	.word	0x00000080
        /*0074*/ 	.word	0x00000001
        /*0078*/ 	.word	0x00000001


	//----- nvinfo : EIATTR_CBANK_PARAM_SIZE
	.align		4
.L_23:
        /*007c*/ 	.byte	0x03, 0x19
        /*007e*/ 	.short	0x0020


	//----- nvinfo : EIATTR_PARAM_CBANK
	.align		4
        /*0080*/ 	.byte	0x04, 0x0a
        /*0082*/ 	.short	(.L_25 - .L_24)
	.align		4
.L_24:
        /*0084*/ 	.word	index@(.nv.constant0.triton_poi_fused_convolution_7)
        /*0088*/ 	.short	0x0210
        /*008a*/ 	.short	0x0020


	//----- nvinfo : EIATTR_SW_WAR
	.align		4
.L_25:
        /*008c*/ 	.byte	0x04, 0x36
        /*008e*/ 	.short	(.L_27 - .L_26)
.L_26:
        /*0090*/ 	.word	0x00000008
.L_27:


//--------------------- .nv.callgraph             --------------------------
	.section	.nv.callgraph,"",@"SHT_CUDA_CALLGRAPH"
	.align	4
	.sectionentsize	8
	.align		4
        /*0000*/ 	.word	0x00000000
	.align		4
        /*0004*/ 	.word	0xffffffff
	.align		4
        /*0008*/ 	.word	0x00000000
	.align		4
        /*000c*/ 	.word	0xfffffffe
	.align		4
        /*0010*/ 	.word	0x00000000
	.align		4
        /*0014*/ 	.word	0xfffffffd
	.align		4
        /*0018*/ 	.word	0x00000000
	.align		4
        /*001c*/ 	.word	0xfffffffc


//--------------------- .text.triton_poi_fused_convolution_7 --------------------------
	.section	.text.triton_poi_fused_convolution_7,"ax",@progbits
	.sectionflags	@"SHF_BARRIERS=1"
	.align	128
        .global         triton_poi_fused_convolution_7
        .type           triton_poi_fused_convolution_7,@function
        .size           triton_poi_fused_convolution_7,(.L_x_1 - triton_poi_fused_convolution_7)
        .other          triton_poi_fused_convolution_7,@"STO_CUDA_ENTRY STV_DEFAULT"
triton_poi_fused_convolution_7:
.text.triton_poi_fused_convolution_7:
[----:B------:R-:W0:Y:S01]  /*0000*/  LDC R1, c[0x0][0x28] ;  /* 0x00000a00ff017b82 */ /* 0x000e220000000800 */
[----:B------:R-:W1:Y:S07]  /*0010*/  S2R R2, SR_CTAID.Y ;  /* 0x0000000000027919 */ /* 0x000e6e0000002600 */
[----:B------:R-:W2:Y:S01]  /*0020*/  LDC.64 R22, c[0x0][0x210] ;  /* 0x00008400ff167b82 */ /* 0x000ea20000000a00 */
[----:B------:R-:W-:Y:S01]  /*0030*/  HFMA2.MMA R12, -RZ, RZ, 0, 0 ;  /* 0x00000000ff0c7435 */ /* 0x000fe200000001ff */
[----:B------:R-:W-:Y:S01]  /*0040*/  ULDC.64 UR6, c[0x0][0x208] ;  /* 0x0000820000067ab9 */ /* 0x000fe20000000a00 */
[----:B------:R-:W3:Y:S01]  /*0050*/  S2R R3, SR_TID.X ;  /* 0x0000000000037919 */ /* 0x000ee20000002100 */
[----:B------:R-:W-:Y:S01]  /*0060*/  CS2R R8, SRZ ;  /* 0x0000000000087805 */ /* 0x000fe2000001ff00 */
[----:B------:R-:W4:Y:S01]  /*0070*/  S2R R4, SR_CTAID.X ;  /* 0x0000000000047919 */ /* 0x000f220000002500 */
[----:B-1----:R-:W-:-:S02]  /*0080*/  SHF.R.S32.HI R5, RZ, 0x1f, R2 ;  /* 0x0000001fff057819 */ /* 0x002fc40000011402 */
[----:B------:R-:W-:Y:S02]  /*0090*/  ISETP.GE.AND P0, PT, R2, 0x100, PT ;  /* 0x000001000200780c */ /* 0x000fe40003f06270 */
[----:B------:R-:W-:Y:S01]  /*00a0*/  LEA.HI R5, R5, R2, RZ, 0x6 ;  /* 0x0000000205057211 */ /* 0x000fe200078f30ff */
[----:B---3--:R-:W-:Y:S02]  /*00b0*/  IMAD.SHL.U32 R0, R3, 0x4, RZ ;  /* 0x0000000403007824 */ /* 0x008fe400078e00ff */
[----:B----4-:R-:W-:Y:S01]  /*00c0*/  IMAD.SHL.U32 R4, R4, 0x400, RZ ;  /* 0x0000040004047824 */ /* 0x010fe200078e00ff */
[C---:B------:R-:W-:Y:S01]  /*00d0*/  LOP3.LUT R7, R5.reuse, 0xffffffc0, RZ, 0xc0, !PT ;  /* 0xffffffc005077812 */ /* 0x040fe200078ec0ff */
[----:B------:R-:W-:Y:S01]  /*00e0*/  IMAD.SHL.U32 R6, R5, 0x400, RZ ;  /* 0x0000040005067824 */ /* 0x000fe200078e00ff */
[----:B------:R-:W-:-:S04]  /*00f0*/  LOP3.LUT R29, R0, 0x1fc, RZ, 0xc0, !PT ;  /* 0x000001fc001d7812 */ /* 0x000fc800078ec0ff */
[----:B------:R-:W-:Y:S02]  /*0100*/  LOP3.LUT R0, R6, 0xffff0000, RZ, 0xc0, !PT ;  /* 0xffff000006007812 */ /* 0x000fe400078ec0ff */
[----:B------:R-:W-:Y:S02]  /*0110*/  LOP3.LUT R5, R4, 0x200, R29, 0xfe, !PT ;  /* 0x0000020004057812 */ /* 0x000fe400078efe1d */
[----:B------:R-:W-:Y:S02]  /*0120*/  IADD3 R0, R0, R2, -R7 ;  /* 0x0000000200007210 */ /* 0x000fe40007ffe807 */
[----:B------:R-:W-:Y:S02]  /*0130*/  LOP3.LUT R29, R4, R29, RZ, 0xfc, !PT ;  /* 0x0000001d041d7212 */ /* 0x000fe400078efcff */
[C---:B------:R-:W-:Y:S01]  /*0140*/  ISETP.LT.AND P2, PT, R5.reuse, 0x400, !P0 ;  /* 0x000004000500780c */ /* 0x040fe20004741270 */
[--C-:B------:R-:W-:Y:S02]  /*0150*/  IMAD R7, R5, 0x40, R0.reuse ;  /* 0x0000004005077824 */ /* 0x100fe400078e0200 */
[C---:B------:R-:W-:Y:S01]  /*0160*/  IMAD R25, R29.reuse, 0x40, R0 ;  /* 0x000000401d197824 */ /* 0x040fe200078e0200 */
[----:B------:R-:W-:Y:S01]  /*0170*/  ISETP.LT.AND P1, PT, R29, 0x400, !P0 ;  /* 0x000004001d00780c */ /* 0x000fe20004721270 */
[----:B--2---:R-:W-:-:S03]  /*0180*/  IMAD.WIDE R6, R7, 0x4, R22 ;  /* 0x0000000407067825 */ /* 0x004fc600078e0216 */
[----:B------:R-:W-:Y:S01]  /*0190*/  IADD3 R19, R25, 0x8040, RZ ;  /* 0x0000804019137810 */ /* 0x000fe20007ffe0ff */
[C---:B------:R-:W-:Y:S02]  /*01a0*/  VIADD R27, R25.reuse, 0x40 ;  /* 0x00000040191b7836 */ /* 0x040fe40000000000 */
[C---:B------:R-:W-:Y:S02]  /*01b0*/  VIADD R13, R25.reuse, 0x80 ;  /* 0x00000080190d7836 */ /* 0x040fe40000000000 */
[C---:B------:R-:W-:Y:S01]  /*01c0*/  VIADD R17, R25.reuse, 0xc0 ;  /* 0x000000c019117836 */ /* 0x040fe20000000000 */
[----:B------:R1:W2:Y:S01]  /*01d0*/  @P2 LDG.E.EL R12, desc[UR6][R6.64] ;  /* 0x00000006060c2981 */ /* 0x0002a2000c2e1900 */
[C---:B------:R-:W-:Y:S02]  /*01e0*/  VIADD R21, R25.reuse, 0x8080 ;  /* 0x0000808019157836 */ /* 0x040fe40000000000 */
[C---:B------:R-:W-:Y:S02]  /*01f0*/  VIADD R11, R25.reuse, 0x80c0 ;  /* 0x000080c0190b7836 */ /* 0x040fe40000000000 */
[----:B------:R-:W-:Y:S01]  /*0200*/  IMAD.WIDE R24, R25, 0x4, R22 ;  /* 0x0000000419187825 */ /* 0x000fe200078e0216 */
[----:B------:R-:W-:-:S03]  /*0210*/  CS2R R14, SRZ ;  /* 0x00000000000e7805 */ /* 0x000fc6000001ff00 */
[--C-:B------:R-:W-:Y:S01]  /*0220*/  IMAD.WIDE R26, R27, 0x4, R22.reuse ;  /* 0x000000041b1a7825 */ /* 0x100fe200078e0216 */
[----:B------:R3:W4:Y:S03]  /*0230*/  @P1 LDG.E.EL R8, desc[UR6][R24.64] ;  /* 0x0000000618081981 */ /* 0x000726000c2e1900 */
[--C-:B-1----:R-:W-:Y:S01]  /*0240*/  IMAD.WIDE R6, R13, 0x4, R22.reuse ;  /* 0x000000040d067825 */ /* 0x102fe200078e0216 */
[----:B------:R1:W4:Y:S03]  /*0250*/  @P1 LDG.E.EL R9, desc[UR6][R26.64] ;  /* 0x000000061a091981 */ /* 0x000326000c2e1900 */
[--C-:B------:R-:W-:Y:S01]  /*0260*/  IMAD.WIDE R16, R17, 0x4, R22.reuse ;  /* 0x0000000411107825 */ /* 0x100fe200078e0216 */
[----:B------:R-:W5:Y:S03]  /*0270*/  S2UR UR5, SR_CgaCtaId ;  /* 0x00000000000579c3 */ /* 0x000f660000008800 */
[----:B------:R-:W-:-:S04]  /*0280*/  IMAD.WIDE R18, R19, 0x4, R22 ;  /* 0x0000000413127825 */ /* 0x000fc800078e0216 */
[--C-:B------:R-:W-:Y:S01]  /*0290*/  IMAD.WIDE R20, R21, 0x4, R22.reuse ;  /* 0x0000000415147825 */ /* 0x100fe200078e0216 */
[----:B---3--:R-:W3:Y:S03]  /*02a0*/  LDC.64 R24, c[0x0][0x218] ;  /* 0x00008600ff187b82 */ /* 0x008ee60000000a00 */
[----:B------:R-:W-:Y:S01]  /*02b0*/  IMAD.WIDE R22, R11, 0x4, R22 ;  /* 0x000000040b167825 */ /* 0x000fe200078e0216 */
[----:B------:R-:W-:Y:S01]  /*02c0*/  CS2R R10, SRZ ;  /* 0x00000000000a7805 */ /* 0x000fe2000001ff00 */
[----:B------:R-:W2:Y:S02]  /*02d0*/  @P2 LDG.E.EL R14, desc[UR6][R20.64] ;  /* 0x00000006140e2981 */ /* 0x000ea4000c2e1900 */
[----:B------:R-:W-:Y:S02]  /*02e0*/  IMAD.MOV.U32 R13, RZ, RZ, RZ ;  /* 0x000000ffff0d7224 */ /* 0x000fe400078e00ff */
[----:B------:R-:W2:Y:S04]  /*02f0*/  @P2 LDG.E.EL R15, desc[UR6][R22.64] ;  /* 0x00000006160f2981 */ /* 0x000ea8000c2e1900 */
[----:B------:R1:W4:Y:S04]  /*0300*/  @P1 LDG.E.EL R10, desc[UR6][R6.64] ;  /* 0x00000006060a1981 */ /* 0x000328000c2e1900 */
[----:B------:R-:W4:Y:S04]  /*0310*/  @P1 LDG.E.EL R11, desc[UR6][R16.64] ;  /* 0x00000006100b1981 */ /* 0x000f28000c2e1900 */
[----:B------:R3:W2:Y:S01]  /*0320*/  @P2 LDG.E.EL R13, desc[UR6][R18.64] ;  /* 0x00000006120d2981 */ /* 0x0006a2000c2e1900 */
[----:B------:R-:W-:Y:S01]  /*0330*/  UMOV UR4, 0x400 ;  /* 0x0000040000047882 */ /* 0x000fe20000000000 */
[C---:B------:R-:W-:Y:S01]  /*0340*/  IMAD R29, R2.reuse, 0x400, R29 ;  /* 0x00000400021d7824 */ /* 0x040fe200078e021d */
[----:B-1----:R-:W1:Y:S01]  /*0350*/  S2R R26, SR_TID.X ;  /* 0x00000000001a7919 */ /* 0x002e620000002100 */
[----:B-----5:R-:W-:Y:S01]  /*0360*/  UPRMT UR4, UR5, 0x654, UR4 ;  /* 0x0000065405047896 */ /* 0x020fe20008000004 */
[----:B------:R-:W-:Y:S01]  /*0370*/  IMAD R5, R2, 0x400, R5 ;  /* 0x0000040002057824 */ /* 0x000fe200078e0205 */
[----:B0-----:R-:W0:Y:S01]  /*0380*/  LDC.64 R6, c[0x0][0x220] ;  /* 0x00008800ff067b82 */ /* 0x001e220000000a00 */
[----:B---3--:R-:W-:-:S04]  /*0390*/  IMAD.WIDE R18, R29, 0x4, R24 ;  /* 0x000000041d127825 */ /* 0x008fc800078e0218 */
[----:B------:R-:W-:Y:S01]  /*03a0*/  IMAD.WIDE R24, R5, 0x4, R24 ;  /* 0x0000000405187825 */ /* 0x000fe200078e0218 */
[----:B-1----:R-:W-:-:S04]  /*03b0*/  SHF.L.U32 R27, R26, 0x2, RZ ;  /* 0x000000021a1b7819 */ /* 0x002fc800000006ff */
[----:B------:R-:W-:-:S04]  /*03c0*/  LOP3.LUT R27, R27, 0x1fc, RZ, 0xc0, !PT ;  /* 0x000001fc1b1b7812 */ /* 0x000fc800078ec0ff */
[----:B------:R-:W-:Y:S02]  /*03d0*/  LEA R16, R27, UR4, 0x2 ;  /* 0x000000041b107c11 */ /* 0x000fe4000f8e10ff */
[----:B------:R-:W-:-:S04]  /*03e0*/  LOP3.LUT R2, R26, 0x7f, RZ, 0xc0, !PT ;  /* 0x0000007f1a027812 */ /* 0x000fc800078ec0ff */
[----:B------:R-:W-:Y:S02]  /*03f0*/  LEA R2, R2, UR4, 0x2 ;  /* 0x0000000402027c11 */ /* 0x000fe4000f8e10ff */
[----:B------:R-:W-:-:S04]  /*0400*/  LOP3.LUT R17, R4, 0x7f, R3, 0xf8, !PT ;  /* 0x0000007f04117812 */ /* 0x000fc800078ef803 */
[C---:B------:R-:W-:Y:S02]  /*0410*/  LOP3.LUT R21, R17.reuse, 0x80, RZ, 0xfc, !PT ;  /* 0x0000008011157812 */ /* 0x040fe400078efcff */
[C---:B------:R-:W-:Y:S01]  /*0420*/  LOP3.LUT R23, R17.reuse, 0x280, RZ, 0xfc, !PT ;  /* 0x0000028011177812 */ /* 0x040fe200078efcff */
[----:B----4-:R-:W-:Y:S04]  /*0430*/  @P1 STG.E.128 desc[UR6][R18.64], R8 ;  /* 0x0000000812001986 */ /* 0x010fe8000c101d06 */
[----:B------:R1:W-:Y:S04]  /*0440*/  STS.128 [R16], R8 ;  /* 0x0000000810007388 */ /* 0x0003e80000000c00 */
[----:B--2---:R-:W-:Y:S01]  /*0450*/  @P2 STG.E.128 desc[UR6][R24.64], R12 ;  /* 0x0000000c18002986 */ /* 0x004fe2000c101d06 */
[----:B------:R-:W-:Y:S06]  /*0460*/  BAR.SYNC.DEFER_BLOCKING 0x0 ;  /* 0x0000000000007b1d */ /* 0x000fec0000010000 */
[----:B------:R-:W2:Y:S04]  /*0470*/  LDS R27, [R2] ;  /* 0x00000000021b7984 */ /* 0x000ea80000000800 */
[----:B------:R-:W3:Y:S04]  /*0480*/  LDS R29, [R2+0x200] ;  /* 0x00020000021d7984 */ /* 0x000ee80000000800 */
[----:B------:R-:W4:Y:S04]  /*0490*/  LDS R3, [R2+0x400] ;  /* 0x0004000002037984 */ /* 0x000f280000000800 */
[----:B------:R-:W5:Y:S01]  /*04a0*/  LDS R4, [R2+0x600] ;  /* 0x0006000002047984 */ /* 0x000f620000000800 */
[----:B------:R-:W-:Y:S06]  /*04b0*/  BAR.SYNC.DEFER_BLOCKING 0x0 ;  /* 0x0000000000007b1d */ /* 0x000fec0000010000 */
[----:B------:R0:W-:Y:S02]  /*04c0*/  STS.128 [R16], R12 ;  /* 0x0000000c10007388 */ /* 0x0001e40000000c00 */
[----:B------:R-:W-:Y:S01]  /*04d0*/  BAR.SYNC.DEFER_BLOCKING 0x0 ;  /* 0x0000000000007b1d */ /* 0x000fe20000010000 */
[----:B------:R-:W-:-:S02]  /*04e0*/  ISETP.LT.AND P1, PT, R17, 0x400, !P0 ;  /* 0x000004001100780c */ /* 0x000fc40004721270 */
[----:B------:R-:W-:Y:S01]  /*04f0*/  ISETP.LT.AND P2, PT, R21, 0x400, !P0 ;  /* 0x000004001500780c */ /* 0x000fe20004741270 */
[----:B-1----:R-:W-:Y:S01]  /*0500*/  IMAD R11, R17, 0x40, R0 ;  /* 0x00000040110b7824 */ /* 0x002fe200078e0200 */
[----:B------:R-:W-:Y:S01]  /*0510*/  LEA R19, R21, R0, 0x6 ;  /* 0x0000000015137211 */ /* 0x000fe200078e30ff */
[----:B------:R-:W1:Y:S04]  /*0520*/  LDS R9, [R2] ;  /* 0x0000000002097984 */ /* 0x000e680000000800 */
[----:B------:R-:W1:Y:S04]  /*0530*/  LDS R8, [R2+0x200] ;  /* 0x0002000002087984 */ /* 0x000e680000000800 */
[----:B------:R-:W1:Y:S01]  /*0540*/  LDS R5, [R2+0x400] ;  /* 0x0004000002057984 */ /* 0x000e620000000800 */
[----:B0-----:R-:W-:Y:S01]  /*0550*/  IMAD.WIDE R10, R11, 0x4, R6 ;  /* 0x000000040b0a7825 */ /* 0x001fe200078e0206 */
[----:B------:R-:W-:-:S02]  /*0560*/  LOP3.LUT R13, R17, 0x100, RZ, 0xfc, !PT ;  /* 0x00000100110d7812 */ /* 0x000fc400078efcff */
[----:B------:R-:W-:Y:S01]  /*0570*/  LOP3.LUT R15, R17, 0x180, RZ, 0xfc, !PT ;  /* 0x00000180110f7812 */ /* 0x000fe200078efcff */
[----:B------:R-:W-:Y:S01]  /*0580*/  IMAD.WIDE R18, R19, 0x4, R6 ;  /* 0x0000000413127825 */ /* 0x000fe200078e0206 */
[C---:B------:R-:W-:Y:S01]  /*0590*/  LOP3.LUT R21, R17.reuse, 0x200, RZ, 0xfc, !PT ;  /* 0x0000020011157812 */ /* 0x040fe200078efcff */
[----:B--2---:R0:W-:Y:S01]  /*05a0*/  @P1 STG.E desc[UR6][R10.64], R27 ;  /* 0x0000001b0a001986 */ /* 0x0041e2000c101906 */
[----:B------:R-:W-:Y:S02]  /*05b0*/  LOP3.LUT R25, R17, 0x300, RZ, 0xfc, !PT ;  /* 0x0000030011197812 */ /* 0x000fe400078efcff */
[----:B------:R-:W-:Y:S01]  /*05c0*/  ISETP.LT.AND P5, PT, R13, 0x400, !P0 ;  /* 0x000004000d00780c */ /* 0x000fe200047a1270 */
[----:B---3--:R2:W-:Y:S01]  /*05d0*/  @P2 STG.E desc[UR6][R18.64], R29 ;  /* 0x0000001d12002986 */ /* 0x0085e2000c101906 */
[----:B------:R-:W-:Y:S02]  /*05e0*/  LOP3.LUT R17, R17, 0x380, RZ, 0xfc, !PT ;  /* 0x0000038011117812 */ /* 0x000fe400078efcff */
[----:B------:R-:W-:-:S02]  /*05f0*/  ISETP.LT.AND P4, PT, R15, 0x400, !P0 ;  /* 0x000004000f00780c */ /* 0x000fc40004781270 */
[----:B------:R-:W-:Y:S02]  /*0600*/  ISETP.LT.AND P3, PT, R21, 0x400, !P0 ;  /* 0x000004001500780c */ /* 0x000fe40004761270 */
[----:B------:R-:W-:Y:S01]  /*0610*/  ISETP.LT.AND P2, PT, R23, 0x400, !P0 ;  /* 0x000004001700780c */ /* 0x000fe20004741270 */
[--C-:B0-----:R-:W-:Y:S01]  /*0620*/  IMAD R11, R13, 0x40, R0.reuse ;  /* 0x000000400d0b7824 */ /* 0x101fe200078e0200 */
[----:B------:R-:W-:Y:S01]  /*0630*/  ISETP.LT.AND P1, PT, R25, 0x400, !P0 ;  /* 0x000004001900780c */ /* 0x000fe20004721270 */
[--C-:B------:R-:W-:Y:S01]  /*0640*/  IMAD R13, R15, 0x40, R0.reuse ;  /* 0x000000400f0d7824 */ /* 0x100fe200078e0200 */
[----:B------:R-:W-:Y:S01]  /*0650*/  ISETP.LT.AND P0, PT, R17, 0x400, !P0 ;  /* 0x000004001100780c */ /* 0x000fe20004701270 */
[--C-:B------:R-:W-:Y:S01]  /*0660*/  IMAD R15, R21, 0x40, R0.reuse ;  /* 0x00000040150f7824 */ /* 0x100fe200078e0200 */
[----:B--2---:R-:W-:Y:S01]  /*0670*/  LEA R19, R23, R0, 0x6 ;  /* 0x0000000017137211 */ /* 0x004fe200078e30ff */
[----:B------:R-:W-:Y:S02]  /*0680*/  IMAD R21, R25, 0x40, R0 ;  /* 0x0000004019157824 */ /* 0x000fe400078e0200 */
[----:B------:R-:W-:-:S04]  /*0690*/  IMAD.WIDE R10, R11, 0x4, R6 ;  /* 0x000000040b0a7825 */ /* 0x000fc800078e0206 */
[--C-:B------:R-:W-:Y:S01]  /*06a0*/  IMAD.WIDE R12, R13, 0x4, R6.reuse ;  /* 0x000000040d0c7825 */ /* 0x100fe200078e0206 */
[----:B----4-:R0:W-:Y:S03]  /*06b0*/  @P5 STG.E desc[UR6][R10.64], R3 ;  /* 0x000000030a005986 */ /* 0x0101e6000c101906 */
[--C-:B------:R-:W-:Y:S01]  /*06c0*/  IMAD.WIDE R14, R15, 0x4, R6.reuse ;  /* 0x000000040f0e7825 */ /* 0x100fe200078e0206 */
[----:B-----5:R0:W-:Y:S03]  /*06d0*/  @P4 STG.E desc[UR6][R12.64], R4 ;  /* 0x000000040c004986 */ /* 0x0201e6000c101906 */
[--C-:B------:R-:W-:Y:S01]  /*06e0*/  IMAD.WIDE R18, R19, 0x4, R6.reuse ;  /* 0x0000000413127825 */ /* 0x100fe200078e0206 */
[----:B-1----:R0:W-:Y:S03]  /*06f0*/  @P3 STG.E desc[UR6][R14.64], R9 ;  /* 0x000000090e003986 */ /* 0x0021e6000c101906 */
[----:B------:R-:W-:Y:S01]  /*0700*/  IMAD.WIDE R20, R21, 0x4, R6 ;  /* 0x0000000415147825 */ /* 0x000fe200078e0206 */
[----:B------:R0:W-:Y:S04]  /*0710*/  @P2 STG.E desc[UR6][R18.64], R8 ;  /* 0x0000000812002986 */ /* 0x0001e8000c101906 */
[----:B------:R0:W-:Y:S02]  /*0720*/  @P1 STG.E desc[UR6][R20.64], R5 ;  /* 0x0000000514001986 */ /* 0x0001e4000c101906 */
[----:B0-----:R-:W-:Y:S05]  /*0730*/  @!P0 EXIT ;  /* 0x000000000000894d */ /* 0x001fea0003800000 */
[----:B0-----:R-:W0:Y:S01]  /*0740*/  LDS R3, [R2+0x600] ;  /* 0x0006000002037984 */ /* 0x001e220000000800 */
[----:B------:R-:W-:-:S04]  /*0750*/  IMAD R17, R17, 0x40, R0 ;  /* 0x0000004011117824 */ /* 0x000fc800078e0200 */
[----:B------:R-:W-:-:S05]  /*0760*/  IMAD.WIDE R6, R17, 0x4, R6 ;  /* 0x0000000411067825 */ /* 0x000fca00078e0206 */
[----:B0-----:R-:W-:Y:S01]  /*0770*/  STG.E desc[UR6][R6.64], R3 ;  /* 0x0000000306007986 */ /* 0x001fe2000c101906 */
[----:B------:R-:W-:Y:S05]  /*0780*/  EXIT ;  /* 0x000000000000794d */ /* 0x000fea0003800000 */
.L_x_0:
[----:B------:R-:W-:-:S00]  /*0790*/  BRA `(.L_x_0) ;  /* 0xfffffffc00fc7947 */ /* 0x000fc0000383ffff */
[----:B------:R-:W-:-:S00]  /*07a0*/  NOP ;  /* 0x0000000000007918 */ /* 0x000fc00000000000 */
        /* <DEDUP_REMOVED lines=13> */
.L_x_1:


//--------------------- .nv.shared.triton_poi_fused_convolution_7 --------------------------
	.section	.nv.shared.triton_poi_fused_convolution_7,"aw",@nobits
	.sectionflags	@""
	.align	16
	.zero		1024


//--------------------- .nv.constant0.triton_poi_fused_convolution_7 --------------------------
	.section	.nv.constant0.triton_poi_fused_convolution_7,"a",@progbits
	.sectionflags	@""
	.align	4
.nv.constant0.triton_poi_fused_convolution_7:
	.zero		560
